//
// Generated by NVIDIA NVVM Compiler
//
// Compiler Build ID: CL-36424714
// Cuda compilation tools, release 13.0, V13.0.88
// Based on NVVM 20.0.0
//

.version 9.0
.target sm_100
.address_size 64

	// .globl	_Z11convolve_1dPfS_S_ii

.visible .entry _Z11convolve_1dPfS_S_ii(
	.param .u64 .ptr .align 1 _Z11convolve_1dPfS_S_ii_param_0,
	.param .u64 .ptr .align 1 _Z11convolve_1dPfS_S_ii_param_1,
	.param .u64 .ptr .align 1 _Z11convolve_1dPfS_S_ii_param_2,
	.param .u32 _Z11convolve_1dPfS_S_ii_param_3,
	.param .u32 _Z11convolve_1dPfS_S_ii_param_4
)
{
	.reg .pred 	%p<55>;
	.reg .b32 	%r<61>;
	.reg .b32 	%f<96>;
	.reg .b64 	%rd<47>;

	ld.param.u64 	%rd7, [_Z11convolve_1dPfS_S_ii_param_0];
	ld.param.u64 	%rd8, [_Z11convolve_1dPfS_S_ii_param_1];
	ld.param.u64 	%rd6, [_Z11convolve_1dPfS_S_ii_param_2];
	ld.param.u32 	%r38, [_Z11convolve_1dPfS_S_ii_param_3];
	ld.param.u32 	%r39, [_Z11convolve_1dPfS_S_ii_param_4];
	cvta.to.global.u64 	%rd1, %rd8;
	cvta.to.global.u64 	%rd2, %rd7;
	mov.u32 	%r40, %ctaid.x;
	mov.u32 	%r41, %ntid.x;
	mov.u32 	%r42, %tid.x;
	mad.lo.s32 	%r1, %r40, %r41, %r42;
	setp.ge.s32 	%p1, %r1, %r38;
	@%p1 bra 	$L__BB0_44;
	shr.u32 	%r43, %r39, 31;
	add.s32 	%r44, %r39, %r43;
	shr.s32 	%r2, %r44, 1;
	setp.lt.s32 	%p2, %r39, -1;
	mov.f32 	%f95, 0f00000000;
	@%p2 bra 	$L__BB0_43;
	neg.s32 	%r59, %r2;
	abs.s32 	%r45, %r2;
	add.s32 	%r4, %r2, %r45;
	add.s32 	%r5, %r4, 1;
	and.b32  	%r6, %r5, 7;
	setp.lt.u32 	%p3, %r4, 7;
	mov.f32 	%f95, 0f00000000;
	@%p3 bra 	$L__BB0_22;
	sub.s32 	%r57, 3, %r2;
	and.b32  	%r47, %r5, -8;
	neg.s32 	%r56, %r47;
	sub.s32 	%r54, %r1, %r2;
	mov.f32 	%f95, 0f00000000;
	mov.b32 	%r55, 3;
$L__BB0_4:
	.pragma "nounroll";
	setp.lt.s32 	%p4, %r54, 0;
	setp.ge.s32 	%p5, %r54, %r38;
	add.s32 	%r48, %r55, -3;
	mul.wide.s32 	%rd9, %r48, 4;
	add.s64 	%rd3, %rd1, %rd9;
	or.pred  	%p6, %p4, %p5;
	@%p6 bra 	$L__BB0_6;
	mul.wide.u32 	%rd10, %r54, 4;
	add.s64 	%rd11, %rd2, %rd10;
	ld.global.f32 	%f42, [%rd11];
	ld.global.f32 	%f43, [%rd3];
	fma.rn.f32 	%f95, %f42, %f43, %f95;
$L__BB0_6:
	add.s32 	%r14, %r54, 1;
	setp.lt.s32 	%p7, %r14, 0;
	setp.ge.s32 	%p8, %r14, %r38;
	or.pred  	%p9, %p7, %p8;
	@%p9 bra 	$L__BB0_8;
	mul.wide.u32 	%rd12, %r14, 4;
	add.s64 	%rd13, %rd2, %rd12;
	ld.global.f32 	%f44, [%rd13];
	ld.global.f32 	%f45, [%rd3+4];
	fma.rn.f32 	%f95, %f44, %f45, %f95;
$L__BB0_8:
	add.s32 	%r15, %r54, 2;
	setp.lt.s32 	%p10, %r15, 0;
	setp.ge.s32 	%p11, %r15, %r38;
	or.pred  	%p12, %p10, %p11;
	@%p12 bra 	$L__BB0_10;
	mul.wide.u32 	%rd14, %r15, 4;
	add.s64 	%rd15, %rd2, %rd14;
	ld.global.f32 	%f46, [%rd15];
	ld.global.f32 	%f47, [%rd3+8];
	fma.rn.f32 	%f95, %f46, %f47, %f95;
$L__BB0_10:
	add.s32 	%r16, %r54, 3;
	setp.lt.s32 	%p13, %r16, 0;
	setp.ge.s32 	%p14, %r16, %r38;
	or.pred  	%p15, %p13, %p14;
	@%p15 bra 	$L__BB0_12;
	mul.wide.u32 	%rd16, %r16, 4;
	add.s64 	%rd17, %rd2, %rd16;
	ld.global.f32 	%f48, [%rd17];
	ld.global.f32 	%f49, [%rd3+12];
	fma.rn.f32 	%f95, %f48, %f49, %f95;
$L__BB0_12:
	add.s32 	%r17, %r54, 4;
	setp.lt.s32 	%p16, %r17, 0;
	setp.ge.s32 	%p17, %r17, %r38;
	or.pred  	%p18, %p16, %p17;
	@%p18 bra 	$L__BB0_14;
	mul.wide.u32 	%rd18, %r17, 4;
	add.s64 	%rd19, %rd2, %rd18;
	ld.global.f32 	%f50, [%rd19];
	ld.global.f32 	%f51, [%rd3+16];
	fma.rn.f32 	%f95, %f50, %f51, %f95;
$L__BB0_14:
	add.s32 	%r18, %r54, 5;
	setp.lt.s32 	%p19, %r18, 0;
	setp.ge.s32 	%p20, %r18, %r38;
	or.pred  	%p21, %p19, %p20;
	@%p21 bra 	$L__BB0_16;
	mul.wide.u32 	%rd20, %r18, 4;
	add.s64 	%rd21, %rd2, %rd20;
	ld.global.f32 	%f52, [%rd21];
	ld.global.f32 	%f53, [%rd3+20];
	fma.rn.f32 	%f95, %f52, %f53, %f95;
$L__BB0_16:
	add.s32 	%r19, %r54, 6;
	setp.lt.s32 	%p22, %r19, 0;
	setp.ge.s32 	%p23, %r19, %r38;
	or.pred  	%p24, %p22, %p23;
	@%p24 bra 	$L__BB0_18;
	mul.wide.u32 	%rd22, %r19, 4;
	add.s64 	%rd23, %rd2, %rd22;
	ld.global.f32 	%f54, [%rd23];
	ld.global.f32 	%f55, [%rd3+24];
	fma.rn.f32 	%f95, %f54, %f55, %f95;
$L__BB0_18:
	add.s32 	%r20, %r54, 7;
	setp.lt.s32 	%p25, %r20, 0;
	setp.ge.s32 	%p26, %r20, %r38;
	or.pred  	%p27, %p25, %p26;
	@%p27 bra 	$L__BB0_20;
	mul.wide.u32 	%rd24, %r20, 4;
	add.s64 	%rd25, %rd2, %rd24;
	ld.global.f32 	%f56, [%rd25];
	ld.global.f32 	%f57, [%rd3+28];
	fma.rn.f32 	%f95, %f56, %f57, %f95;
$L__BB0_20:
	add.s32 	%r57, %r57, 8;
	add.s32 	%r56, %r56, 8;
	add.s32 	%r55, %r55, 8;
	add.s32 	%r54, %r54, 8;
	setp.ne.s32 	%p28, %r56, 0;
	@%p28 bra 	$L__BB0_4;
	add.s32 	%r59, %r57, -3;
$L__BB0_22:
	setp.eq.s32 	%p29, %r6, 0;
	@%p29 bra 	$L__BB0_43;
	setp.lt.u32 	%p30, %r6, 4;
	@%p30 bra 	$L__BB0_33;
	add.s32 	%r27, %r59, %r1;
	setp.lt.s32 	%p31, %r27, 0;
	setp.ge.s32 	%p32, %r27, %r38;
	add.s32 	%r49, %r59, %r2;
	mul.wide.s32 	%rd26, %r49, 4;
	add.s64 	%rd4, %rd1, %rd26;
	or.pred  	%p33, %p31, %p32;
	@%p33 bra 	$L__BB0_26;
	mul.wide.u32 	%rd27, %r27, 4;
	add.s64 	%rd28, %rd2, %rd27;
	ld.global.f32 	%f59, [%rd28];
	ld.global.f32 	%f60, [%rd4];
	fma.rn.f32 	%f95, %f59, %f60, %f95;
$L__BB0_26:
	add.s32 	%r28, %r27, 1;
	setp.lt.s32 	%p34, %r28, 0;
	setp.ge.s32 	%p35, %r28, %r38;
	or.pred  	%p36, %p34, %p35;
	@%p36 bra 	$L__BB0_28;
	mul.wide.u32 	%rd29, %r28, 4;
	add.s64 	%rd30, %rd2, %rd29;
	ld.global.f32 	%f61, [%rd30];
	ld.global.f32 	%f62, [%rd4+4];
	fma.rn.f32 	%f95, %f61, %f62, %f95;
$L__BB0_28:
	add.s32 	%r29, %r27, 2;
	setp.lt.s32 	%p37, %r29, 0;
	setp.ge.s32 	%p38, %r29, %r38;
	or.pred  	%p39, %p37, %p38;
	@%p39 bra 	$L__BB0_30;
	mul.wide.u32 	%rd31, %r29, 4;
	add.s64 	%rd32, %rd2, %rd31;
	ld.global.f32 	%f63, [%rd32];
	ld.global.f32 	%f64, [%rd4+8];
	fma.rn.f32 	%f95, %f63, %f64, %f95;
$L__BB0_30:
	add.s32 	%r30, %r27, 3;
	setp.lt.s32 	%p40, %r30, 0;
	setp.ge.s32 	%p41, %r30, %r38;
	or.pred  	%p42, %p40, %p41;
	@%p42 bra 	$L__BB0_32;
	mul.wide.u32 	%rd33, %r30, 4;
	add.s64 	%rd34, %rd2, %rd33;
	ld.global.f32 	%f65, [%rd34];
	ld.global.f32 	%f66, [%rd4+12];
	fma.rn.f32 	%f95, %f65, %f66, %f95;
$L__BB0_32:
	add.s32 	%r59, %r59, 4;
$L__BB0_33:
	and.b32  	%r50, %r5, 3;
	setp.eq.s32 	%p43, %r50, 0;
	@%p43 bra 	$L__BB0_43;
	setp.eq.s32 	%p44, %r50, 1;
	@%p44 bra 	$L__BB0_40;
	add.s32 	%r33, %r59, %r1;
	setp.lt.s32 	%p45, %r33, 0;
	setp.ge.s32 	%p46, %r33, %r38;
	add.s32 	%r51, %r59, %r2;
	mul.wide.s32 	%rd35, %r51, 4;
	add.s64 	%rd5, %rd1, %rd35;
	or.pred  	%p47, %p45, %p46;
	@%p47 bra 	$L__BB0_37;
	mul.wide.u32 	%rd36, %r33, 4;
	add.s64 	%rd37, %rd2, %rd36;
	ld.global.f32 	%f68, [%rd37];
	ld.global.f32 	%f69, [%rd5];
	fma.rn.f32 	%f95, %f68, %f69, %f95;
$L__BB0_37:
	add.s32 	%r34, %r33, 1;
	setp.lt.s32 	%p48, %r34, 0;
	setp.ge.s32 	%p49, %r34, %r38;
	or.pred  	%p50, %p48, %p49;
	@%p50 bra 	$L__BB0_39;
	mul.wide.u32 	%rd38, %r34, 4;
	add.s64 	%rd39, %rd2, %rd38;
	ld.global.f32 	%f70, [%rd39];
	ld.global.f32 	%f71, [%rd5+4];
	fma.rn.f32 	%f95, %f70, %f71, %f95;
$L__BB0_39:
	add.s32 	%r59, %r59, 2;
$L__BB0_40:
	and.b32  	%r52, %r4, 1;
	setp.eq.b32 	%p51, %r52, 1;
	@%p51 bra 	$L__BB0_43;
	add.s32 	%r37, %r59, %r1;
	setp.lt.s32 	%p52, %r37, 0;
	setp.ge.s32 	%p53, %r37, %r38;
	or.pred  	%p54, %p52, %p53;
	@%p54 bra 	$L__BB0_43;
	mul.wide.u32 	%rd40, %r37, 4;
	add.s64 	%rd41, %rd2, %rd40;
	ld.global.f32 	%f72, [%rd41];
	add.s32 	%r53, %r59, %r2;
	mul.wide.s32 	%rd42, %r53, 4;
	add.s64 	%rd43, %rd1, %rd42;
	ld.global.f32 	%f73, [%rd43];
	fma.rn.f32 	%f95, %f72, %f73, %f95;
$L__BB0_43:
	cvta.to.global.u64 	%rd44, %rd6;
	mul.wide.s32 	%rd45, %r1, 4;
	add.s64 	%rd46, %rd44, %rd45;
	st.global.f32 	[%rd46], %f95;
$L__BB0_44:
	ret;

}


// ===== COMPILED SASS (sm_100) =====

	.target	sm_100

	.elftype	@"ET_EXEC"


//--------------------- .note.nv.tkinfo           --------------------------
	.section	.note.nv.tkinfo,"",@"SHT_NOTE"
	.sectionflags	@"SHF_NOTE_NV_TKINFO"
	.tkinfo
        /*0018*/ 	.word	0x00000002
        /*0030*/ 	.string	""
        /*0030*/ 	.string	"ptxas"
        /*0030*/ 	.string	"Cuda compilation tools, release 13.0, V13.0.88"
        /*0030*/ 	.string	"Build cuda_13.0.r13.0/compiler.36424714_0"
        /*0030*/ 	.string	"-arch sm_100 -m 64 "



//--------------------- .note.nv.cuinfo           --------------------------
	.section	.note.nv.cuinfo,"",@"SHT_NOTE"
	.sectionflags	@"SHF_NOTE_NV_CUINFO"
        /*0018*/ 	.short	0x0002
        /*001a*/ 	.short	0x0064
        /*001c*/ 	.short	0x0082
	.zero		2


//--------------------- .nv.info                  --------------------------
	.section	.nv.info,"",@"SHT_CUDA_INFO"
	.align	4


	//----- nvinfo : EIATTR_REGCOUNT
	.align		4
        /*0000*/ 	.byte	0x04, 0x2f
        /*0002*/ 	.short	(.L_1 - .L_0)
	.align		4
.L_0:
        /*0004*/ 	.word	index@(_Z11convolve_1dPfS_S_ii)
        /*0008*/ 	.word	0x00000020


	//----- nvinfo : EIATTR_FRAME_SIZE
	.align		4
.L_1:
        /*000c*/ 	.byte	0x04, 0x11
        /*000e*/ 	.short	(.L_3 - .L_2)
	.align		4
.L_2:
        /*0010*/ 	.word	index@(_Z11convolve_1dPfS_S_ii)
        /*0014*/ 	.word	0x00000000


	//----- nvinfo : EIATTR_MIN_STACK_SIZE
	.align		4
.L_3:
        /*0018*/ 	.byte	0x04, 0x12
        /*001a*/ 	.short	(.L_5 - .L_4)
	.align		4
.L_4:
        /*001c*/ 	.word	index@(_Z11convolve_1dPfS_S_ii)
        /*0020*/ 	.word	0x00000000
.L_5:


//--------------------- .nv.compat                --------------------------
	.section	.nv.compat,"",@"SHT_CUDA_COMPAT_INFO"
	.align	4
        /*0000*/ 	.byte	0x02, 0x09, 0x00, 0x00, 0x02, 0x02, 0x01, 0x00, 0x02, 0x05, 0x05, 0x00, 0x03, 0x07, 0x01, 0x01
        /*0010*/ 	.byte	0x02, 0x03, 0x00, 0x00, 0x02, 0x06, 0x01, 0x00, 0x04, 0x0b, 0x08, 0x00, 0x09, 0x00, 0x00, 0x00
        /*0020*/ 	.byte	0x00, 0x00, 0x00, 0x00


//--------------------- .nv.info._Z11convolve_1dPfS_S_ii --------------------------
	.section	.nv.info._Z11convolve_1dPfS_S_ii,"",@"SHT_CUDA_INFO"
	.sectionflags	@""
	.align	4


	//----- nvinfo : EIATTR_CUDA_API_VERSION
	.align		4
        /*0000*/ 	.byte	0x04, 0x37
        /*0002*/ 	.short	(.L_7 - .L_6)
.L_6:
        /*0004*/ 	.word	0x00000082


	//----- nvinfo : EIATTR_KPARAM_INFO
	.align		4
.L_7:
        /*0008*/ 	.byte	0x04, 0x17
        /*000a*/ 	.short	(.L_9 - .L_8)
.L_8:
        /*000c*/ 	.word	0x00000000
        /*0010*/ 	.short	0x0004
        /*0012*/ 	.short	0x001c
        /*0014*/ 	.byte	0x00, 0xf0, 0x11, 0x00


	//----- nvinfo : EIATTR_KPARAM_INFO
	.align		4
.L_9:
        /*0018*/ 	.byte	0x04, 0x17
        /*001a*/ 	.short	(.L_11 - .L_10)
.L_10:
        /*001c*/ 	.word	0x00000000
        /*0020*/ 	.short	0x0003
        /*0022*/ 	.short	0x0018
        /*0024*/ 	.byte	0x00, 0xf0, 0x11, 0x00


	//----- nvinfo : EIATTR_KPARAM_INFO
	.align		4
.L_11:
        /*0028*/ 	.byte	0x04, 0x17
        /*002a*/ 	.short	(.L_13 - .L_12)
.L_12:
        /*002c*/ 	.word	0x00000000
        /*0030*/ 	.short	0x0002
        /*0032*/ 	.short	0x0010
        /*0034*/ 	.byte	0x00, 0xf5, 0x21, 0x00


	//----- nvinfo : EIATTR_KPARAM_INFO
	.align		4
.L_13:
        /*0038*/ 	.byte	0x04, 0x17
        /*003a*/ 	.short	(.L_15 - .L_14)
.L_14:
        /*003c*/ 	.word	0x00000000
        /*0040*/ 	.short	0x0001
        /*0042*/ 	.short	0x0008
        /*0044*/ 	.byte	0x00, 0xf5, 0x21, 0x00


	//----- nvinfo : EIATTR_KPARAM_INFO
	.align		4
.L_15:
        /*0048*/ 	.byte	0x04, 0x17
        /*004a*/ 	.short	(.L_17 - .L_16)
.L_16:
        /*004c*/ 	.word	0x00000000
        /*0050*/ 	.short	0x0000
        /*0052*/ 	.short	0x0000
        /*0054*/ 	.byte	0x00, 0xf5, 0x21, 0x00


	//----- nvinfo : EIATTR_SPARSE_MMA_MASK
	.align		4
.L_17:
        /*0058*/ 	.byte	0x03, 0x50
        /*005a*/ 	.short	0x0000


	//----- nvinfo : EIATTR_MAXREG_COUNT
	.align		4
        /*005c*/ 	.byte	0x03, 0x1b
        /*005e*/ 	.short	0x00ff


	//----- nvinfo : EIATTR_MERCURY_ISA_VERSION
	.align		4
        /*0060*/ 	.byte	0x03, 0x5f
        /*0062*/ 	.short	0x0101


	//----- nvinfo : EIATTR_VRC_CTA_INIT_COUNT
	.align		4
        /*0064*/ 	.byte	0x02, 0x4a
	.zero		1
	.zero		1


	//----- nvinfo : EIATTR_EXIT_INSTR_OFFSETS
	.align		4
        /*0068*/ 	.byte	0x04, 0x1c
        /*006a*/ 	.short	(.L_19 - .L_18)


	//   ....[0]....
.L_18:
        /*006c*/ 	.word	0x00000070


	//   ....[1]....
        /*0070*/ 	.word	0x00000bb0


	//----- nvinfo : EIATTR_CRS_STACK_SIZE
	.align		4
.L_19:
        /*0074*/ 	.byte	0x04, 0x1e
        /*0076*/ 	.short	(.L_21 - .L_20)
.L_20:
        /*0078*/ 	.word	0x00000000


	//----- nvinfo : EIATTR_CBANK_PARAM_SIZE
	.align		4
.L_21:
        /*007c*/ 	.byte	0x03, 0x19
        /*007e*/ 	.short	0x0020


	//----- nvinfo : EIATTR_PARAM_CBANK
	.align		4
        /*0080*/ 	.byte	0x04, 0x0a
        /*0082*/ 	.short	(.L_23 - .L_22)
	.align		4
.L_22:
        /*0084*/ 	.word	index@(.nv.constant0._Z11convolve_1dPfS_S_ii)
        /*0088*/ 	.short	0x0380
        /*008a*/ 	.short	0x0020


	//----- nvinfo : EIATTR_SW_WAR
	.align		4
.L_23:
        /*008c*/ 	.byte	0x04, 0x36
        /*008e*/ 	.short	(.L_25 - .L_24)
.L_24:
        /*0090*/ 	.word	0x00000008
.L_25:


//--------------------- .nv.callgraph             --------------------------
	.section	.nv.callgraph,"",@"SHT_CUDA_CALLGRAPH"
	.align	4
	.sectionentsize	8
	.align		4
        /*0000*/ 	.word	0x00000000
	.align		4
        /*0004*/ 	.word	0xffffffff
	.align		4
        /*0008*/ 	.word	0x00000000
	.align		4
        /*000c*/ 	.word	0xfffffffe
	.align		4
        /*0010*/ 	.word	0x00000000
	.align		4
        /*0014*/ 	.word	0xfffffffd
	.align		4
        /*0018*/ 	.word	0x00000000
	.align		4
        /*001c*/ 	.word	0xfffffffc


//--------------------- .text._Z11convolve_1dPfS_S_ii --------------------------
	.section	.text._Z11convolve_1dPfS_S_ii,"ax",@progbits
	.align	128
        .global         _Z11convolve_1dPfS_S_ii
        .type           _Z11convolve_1dPfS_S_ii,@function
        .size           _Z11convolve_1dPfS_S_ii,(.L_x_7 - _Z11convolve_1dPfS_S_ii)
        .other          _Z11convolve_1dPfS_S_ii,@"STO_CUDA_ENTRY STV_DEFAULT"
_Z11convolve_1dPfS_S_ii:
.text._Z11convolve_1dPfS_S_ii:
[----:B------:R-:W-:Y:S01]  /*0000*/  LDC R1, c[0x0][0x37c] ;  /* 0x0000df00ff017b82 */ /* 0x000fe20000000800 */
[----:B------:R-:W0:Y:S07]  /*0010*/  S2R R3, SR_TID.X ;  /* 0x0000000000037919 */ /* 0x000e2e0000002100 */
[----:B------:R-:W0:Y:S01]  /*0020*/  S2UR UR5, SR_CTAID.X ;  /* 0x00000000000579c3 */ /* 0x000e220000002500 */
[----:B------:R-:W1:Y:S07]  /*0030*/  LDCU UR4, c[0x0][0x398] ;  /* 0x00007300ff0477ac */ /* 0x000e6e0008000800 */
[----:B------:R-:W0:Y:S02]  /*0040*/  LDC R0, c[0x0][0x360] ;  /* 0x0000d800ff007b82 */ /* 0x000e240000000800 */
[----:B0-----:R-:W-:-:S05]  /*0050*/  IMAD R0, R0, UR5, R3 ;  /* 0x0000000500007c24 */ /* 0x001fca000f8e0203 */
[----:B-1----:R-:W-:-:S13]  /*0060*/  ISETP.GE.AND P0, PT, R0, UR4, PT ;  /* 0x0000000400007c0c */ /* 0x002fda000bf06270 */
[----:B------:R-:W-:Y:S05]  /*0070*/  @P0 EXIT ;  /* 0x000000000000094d */ /* 0x000fea0003800000 */
[----:B------:R-:W0:Y:S01]  /*0080*/  LDC R3, c[0x0][0x39c] ;  /* 0x0000e700ff037b82 */ /* 0x000e220000000800 */
[----:B------:R-:W1:Y:S01]  /*0090*/  LDCU.64 UR6, c[0x0][0x358] ;  /* 0x00006b00ff0677ac */ /* 0x000e620008000a00 */
[----:B------:R-:W-:Y:S01]  /*00a0*/  IMAD.MOV.U32 R2, RZ, RZ, RZ ;  /* 0x000000ffff027224 */ /* 0x000fe200078e00ff */
[C---:B0-----:R-:W-:Y:S02]  /*00b0*/  ISETP.GE.AND P0, PT, R3.reuse, -0x1, PT ;  /* 0xffffffff0300780c */ /* 0x041fe40003f06270 */
[----:B------:R-:W-:-:S11]  /*00c0*/  LEA.HI R3, R3, R3, RZ, 0x1 ;  /* 0x0000000303037211 */ /* 0x000fd600078f08ff */
[----:B-1----:R-:W-:Y:S05]  /*00d0*/  @!P0 BRA `(.L_x_0) ;  /* 0x0000000800a88947 */ /* 0x002fea0003800000 */
[----:B------:R-:W-:Y:S01]  /*00e0*/  SHF.R.S32.HI R3, RZ, 0x1, R3 ;  /* 0x00000001ff037819 */ /* 0x000fe20000011403 */
[----:B------:R-:W-:-:S03]  /*00f0*/  IMAD.MOV.U32 R2, RZ, RZ, RZ ;  /* 0x000000ffff027224 */ /* 0x000fc600078e00ff */
[----:B------:R-:W-:Y:S01]  /*0100*/  IABS R4, R3 ;  /* 0x0000000300047213 */ /* 0x000fe20000000000 */
[----:B------:R-:W-:-:S04]  /*0110*/  IMAD.MOV R12, RZ, RZ, -R3 ;  /* 0x000000ffff0c7224 */ /* 0x000fc800078e0a03 */
[----:B------:R-:W-:-:S05]  /*0120*/  IMAD.IADD R4, R3, 0x1, R4 ;  /* 0x0000000103047824 */ /* 0x000fca00078e0204 */
[C---:B------:R-:W-:Y:S02]  /*0130*/  ISETP.GE.U32.AND P0, PT, R4.reuse, 0x7, PT ;  /* 0x000000070400780c */ /* 0x040fe40003f06070 */
[----:B------:R-:W-:-:S04]  /*0140*/  IADD3 R5, PT, PT, R4, 0x1, RZ ;  /* 0x0000000104057810 */ /* 0x000fc80007ffe0ff */
[----:B------:R-:W-:-:S07]  /*0150*/  LOP3.LUT R6, R5, 0x7, RZ, 0xc0, !PT ;  /* 0x0000000705067812 */ /* 0x000fce00078ec0ff */
[----:B------:R-:W-:Y:S05]  /*0160*/  @!P0 BRA `(.L_x_1) ;  /* 0x0000000400408947 */ /* 0x000fea0003800000 */
[----:B------:R-:W0:Y:S01]  /*0170*/  LDC.64 R12, c[0x0][0x388] ;  /* 0x0000e200ff0c7b82 */ /* 0x000e220000000a00 */
[----:B------:R-:W-:Y:S01]  /*0180*/  LOP3.LUT R10, R5, 0xfffffff8, RZ, 0xc0, !PT ;  /* 0xfffffff8050a7812 */ /* 0x000fe200078ec0ff */
[----:B------:R-:W-:Y:S01]  /*0190*/  IMAD.MOV.U32 R2, RZ, RZ, RZ ;  /* 0x000000ffff027224 */ /* 0x000fe200078e00ff */
[----:B------:R-:W-:Y:S01]  /*01a0*/  IADD3 R9, PT, PT, -R3, 0x3, RZ ;  /* 0x0000000303097810 */ /* 0x000fe20007ffe1ff */
[----:B------:R-:W-:Y:S01]  /*01b0*/  IMAD.MOV.U32 R8, RZ, RZ, 0x3 ;  /* 0x00000003ff087424 */ /* 0x000fe200078e00ff */
[----:B------:R-:W-:Y:S01]  /*01c0*/  IADD3 R7, PT, PT, R0, -R3, RZ ;  /* 0x8000000300077210 */ /* 0x000fe20007ffe0ff */
[----:B------:R-:W1:Y:S01]  /*01d0*/  LDCU UR4, c[0x0][0x398] ;  /* 0x00007300ff0477ac */ /* 0x000e620008000800 */
[----:B------:R-:W-:-:S07]  /*01e0*/  IADD3 R10, PT, PT, -R10, RZ, RZ ;  /* 0x000000ff0a0a7210 */ /* 0x000fce0007ffe1ff */
.L_x_2:
[C---:B------:R-:W-:Y:S01]  /*01f0*/  VIADD R21, R7.reuse, 0x1 ;  /* 0x0000000107157836 */ /* 0x040fe20000000000 */
[----:B-1----:R-:W-:Y:S01]  /*0200*/  ISETP.GE.AND P3, PT, R7, UR4, PT ;  /* 0x0000000407007c0c */ /* 0x002fe2000bf66270 */
[----:B------:R-:W-:-:S03]  /*0210*/  VIADD R15, R8, 0xfffffffd ;  /* 0xfffffffd080f7836 */ /* 0x000fc60000000000 */
[----:B------:R-:W-:Y:S01]  /*0220*/  ISETP.LT.OR P3, PT, R7, RZ, P3 ;  /* 0x000000ff0700720c */ /* 0x000fe20001f61670 */
[----:B0-----:R-:W-:Y:S01]  /*0230*/  IMAD.WIDE R14, R15, 0x4, R12 ;  /* 0x000000040f0e7825 */ /* 0x001fe200078e020c */
[----:B------:R-:W-:-:S04]  /*0240*/  ISETP.GE.AND P4, PT, R21, UR4, PT ;  /* 0x0000000415007c0c */ /* 0x000fc8000bf86270 */
[----:B------:R-:W-:-:S07]  /*0250*/  ISETP.LT.OR P4, PT, R21, RZ, P4 ;  /* 0x000000ff1500720c */ /* 0x000fce0002781670 */
[----:B------:R-:W0:Y:S06]  /*0260*/  @!P3 LDC.64 R18, c[0x0][0x380] ;  /* 0x0000e000ff12bb82 */ /* 0x000e2c0000000a00 */
[----:B------:R-:W2:Y:S02]  /*0270*/  @!P4 LDG.E R24, desc[UR6][R14.64+0x4] ;  /* 0x000004060e18c981 */ /* 0x000ea4000c1e1900 */
[----:B------:R-:W1:Y:S01]  /*0280*/  @!P4 LDC.64 R16, c[0x0][0x380] ;  /* 0x0000e000ff10cb82 */ /* 0x000e620000000a00 */
[----:B0-----:R-:W-:-:S06]  /*0290*/  @!P3 IMAD.WIDE.U32 R18, R7, 0x4, R18 ;  /* 0x000000040712b825 */ /* 0x001fcc00078e0012 */
[----:B------:R-:W3:Y:S01]  /*02a0*/  @!P3 LDG.E R19, desc[UR6][R18.64] ;  /* 0x000000061213b981 */ /* 0x000ee2000c1e1900 */
[----:B-1----:R-:W-:-:S03]  /*02b0*/  @!P4 IMAD.WIDE.U32 R20, R21, 0x4, R16 ;  /* 0x000000041514c825 */ /* 0x002fc600078e0010 */
[----:B------:R-:W3:Y:S04]  /*02c0*/  @!P3 LDG.E R16, desc[UR6][R14.64] ;  /* 0x000000060e10b981 */ /* 0x000ee8000c1e1900 */
[----:B------:R-:W2:Y:S01]  /*02d0*/  @!P4 LDG.E R21, desc[UR6][R20.64] ;  /* 0x000000061415c981 */ /* 0x000ea2000c1e1900 */
[C---:B------:R-:W-:Y:S01]  /*02e0*/  IADD3 R25, PT, PT, R7.reuse, 0x2, RZ ;  /* 0x0000000207197810 */ /* 0x040fe20007ffe0ff */
[----:B------:R-:W-:-:S03]  /*02f0*/  VIADD R29, R7, 0x3 ;  /* 0x00000003071d7836 */ /* 0x000fc60000000000 */
[----:B------:R-:W-:Y:S02]  /*0300*/  ISETP.GE.AND P0, PT, R25, UR4, PT ;  /* 0x0000000419007c0c */ /* 0x000fe4000bf06270 */
[----:B------:R-:W-:Y:S02]  /*0310*/  ISETP.GE.AND P2, PT, R29, UR4, PT ;  /* 0x000000041d007c0c */ /* 0x000fe4000bf46270 */
[----:B------:R-:W-:Y:S02]  /*0320*/  ISETP.LT.OR P0, PT, R25, RZ, P0 ;  /* 0x000000ff1900720c */ /* 0x000fe40000701670 */
[----:B------:R-:W-:Y:S01]  /*0330*/  ISETP.LT.OR P2, PT, R29, RZ, P2 ;  /* 0x000000ff1d00720c */ /* 0x000fe20001741670 */
[C---:B------:R-:W-:Y:S01]  /*0340*/  VIADD R17, R7.reuse, 0x4 ;  /* 0x0000000407117836 */ /* 0x040fe20000000000 */
[----:B------:R-:W-:-:S04]  /*0350*/  IADD3 R11, PT, PT, R7, 0x5, RZ ;  /* 0x00000005070b7810 */ /* 0x000fc80007ffe0ff */
[----:B------:R-:W-:-:S05]  /*0360*/  ISETP.GE.AND P1, PT, R17, UR4, PT ;  /* 0x0000000411007c0c */ /* 0x000fca000bf26270 */
[----:B------:R-:W0:Y:S01]  /*0370*/  @!P0 LDC.64 R22, c[0x0][0x380] ;  /* 0x0000e000ff168b82 */ /* 0x000e220000000a00 */
[----:B------:R-:W-:Y:S02]  /*0380*/  ISETP.GE.AND P5, PT, R11, UR4, PT ;  /* 0x000000040b007c0c */ /* 0x000fe4000bfa6270 */
[----:B------:R-:W-:Y:S01]  /*0390*/  ISETP.LT.OR P1, PT, R17, RZ, P1 ;  /* 0x000000ff1100720c */ /* 0x000fe20000f21670 */
[----:B------:R-:W-:Y:S02]  /*03a0*/  VIADD R27, R7, 0x6 ;  /* 0x00000006071b7836 */ /* 0x000fe40000000000 */
[----:B0-----:R-:W-:-:S04]  /*03b0*/  @!P0 IMAD.WIDE.U32 R22, R25, 0x4, R22 ;  /* 0x0000000419168825 */ /* 0x001fc800078e0016 */
[----:B---3--:R-:W-:Y:S02]  /*03c0*/  @!P3 FFMA R2, R19, R16, R2 ;  /* 0x000000101302b223 */ /* 0x008fe40000000002 */
[----:B------:R-:W0:Y:S01]  /*03d0*/  @!P2 LDC.64 R18, c[0x0][0x380] ;  /* 0x0000e000ff12ab82 */ /* 0x000e220000000a00 */
[----:B------:R-:W-:Y:S01]  /*03e0*/  ISETP.LT.OR P3, PT, R11, RZ, P5 ;  /* 0x000000ff0b00720c */ /* 0x000fe20002f61670 */
[----:B--2---:R-:W-:-:S06]  /*03f0*/  @!P4 FFMA R2, R21, R24, R2 ;  /* 0x000000181502c223 */ /* 0x004fcc0000000002 */
[----:B------:R-:W1:Y:S01]  /*0400*/  @!P1 LDC.64 R20, c[0x0][0x380] ;  /* 0x0000e000ff149b82 */ /* 0x000e620000000a00 */
[----:B------:R-:W-:-:S05]  /*0410*/  ISETP.GE.AND P4, PT, R27, UR4, PT ;  /* 0x000000041b007c0c */ /* 0x000fca000bf86270 */
[----:B------:R-:W2:Y:S02]  /*0420*/  @!P3 LDG.E R26, desc[UR6][R14.64+0x14] ;  /* 0x000014060e1ab981 */ /* 0x000ea4000c1e1900 */
[----:B------:R-:W3:Y:S01]  /*0430*/  @!P3 LDC.64 R24, c[0x0][0x380] ;  /* 0x0000e000ff18bb82 */ /* 0x000ee20000000a00 */
[----:B------:R-:W-:Y:S01]  /*0440*/  ISETP.LT.OR P4, PT, R27, RZ, P4 ;  /* 0x000000ff1b00720c */ /* 0x000fe20002781670 */
[----:B0-----:R-:W-:-:S04]  /*0450*/  @!P2 IMAD.WIDE.U32 R18, R29, 0x4, R18 ;  /* 0x000000041d12a825 */ /* 0x001fc800078e0012 */
[----:B------:R-:W-:Y:S02]  /*0460*/  VIADD R29, R7, 0x7 ;  /* 0x00000007071d7836 */ /* 0x000fe40000000000 */
[----:B------:R-:W4:Y:S03]  /*0470*/  @!P2 LDG.E R19, desc[UR6][R18.64] ;  /* 0x000000061213a981 */ /* 0x000f26000c1e1900 */
[----:B------:R-:W-:-:S04]  /*0480*/  ISETP.GE.AND P5, PT, R29, UR4, PT ;  /* 0x000000041d007c0c */ /* 0x000fc8000bfa6270 */
[----:B------:R-:W-:Y:S01]  /*0490*/  ISETP.LT.OR P5, PT, R29, RZ, P5 ;  /* 0x000000ff1d00720c */ /* 0x000fe20002fa1670 */
[----:B-1----:R-:W-:Y:S02]  /*04a0*/  @!P1 IMAD.WIDE.U32 R20, R17, 0x4, R20 ;  /* 0x0000000411149825 */ /* 0x002fe400078e0014 */
[----:B------:R-:W0:Y:S01]  /*04b0*/  @!P4 LDC.64 R16, c[0x0][0x380] ;  /* 0x0000e000ff10cb82 */ /* 0x000e220000000a00 */
[----:B------:R-:W5:Y:S01]  /*04c0*/  @!P0 LDG.E R18, desc[UR6][R14.64+0x8] ;  /* 0x000008060e128981 */ /* 0x000f62000c1e1900 */
[----:B---3--:R-:W-:-:S03]  /*04d0*/  @!P3 IMAD.WIDE.U32 R24, R11, 0x4, R24 ;  /* 0x000000040b18b825 */ /* 0x008fc600078e0018 */
[----:B------:R-:W5:Y:S04]  /*04e0*/  @!P0 LDG.E R11, desc[UR6][R22.64] ;  /* 0x00000006160b8981 */ /* 0x000f68000c1e1900 */
[----:B------:R-:W2:Y:S04]  /*04f0*/  @!P3 LDG.E R25, desc[UR6][R24.64] ;  /* 0x000000061819b981 */ /* 0x000ea8000c1e1900 */
[----:B------:R-:W3:Y:S04]  /*0500*/  @!P5 LDG.E R28, desc[UR6][R14.64+0x1c] ;  /* 0x00001c060e1cd981 */ /* 0x000ee8000c1e1900 */
[----:B------:R1:W2:Y:S04]  /*0510*/  @!P1 LDG.E R23, desc[UR6][R20.64] ;  /* 0x0000000614179981 */ /* 0x0002a8000c1e1900 */
[----:B------:R-:W4:Y:S04]  /*0520*/  @!P2 LDG.E R22, desc[UR6][R14.64+0xc] ;  /* 0x00000c060e16a981 */ /* 0x000f28000c1e1900 */
[----:B------:R-:W2:Y:S01]  /*0530*/  @!P1 LDG.E R24, desc[UR6][R14.64+0x10] ;  /* 0x000010060e189981 */ /* 0x000ea2000c1e1900 */
[----:B-1----:R-:W1:Y:S01]  /*0540*/  @!P5 LDC.64 R20, c[0x0][0x380] ;  /* 0x0000e000ff14db82 */ /* 0x002e620000000a00 */
[----:B0-----:R-:W-:-:S02]  /*0550*/  @!P4 IMAD.WIDE.U32 R16, R27, 0x4, R16 ;  /* 0x000000041b10c825 */ /* 0x001fc400078e0010 */
[----:B------:R-:W3:Y:S04]  /*0560*/  @!P4 LDG.E R27, desc[UR6][R14.64+0x18] ;  /* 0x000018060e1bc981 */ /* 0x000ee8000c1e1900 */
[----:B------:R-:W3:Y:S01]  /*0570*/  @!P4 LDG.E R17, desc[UR6][R16.64] ;  /* 0x000000061011c981 */ /* 0x000ee2000c1e1900 */
[----:B-1----:R-:W-:-:S06]  /*0580*/  @!P5 IMAD.WIDE.U32 R20, R29, 0x4, R20 ;  /* 0x000000041d14d825 */ /* 0x002fcc00078e0014 */
[----:B------:R-:W3:Y:S01]  /*0590*/  @!P5 LDG.E R21, desc[UR6][R20.64] ;  /* 0x000000061415d981 */ /* 0x000ee2000c1e1900 */
[----:B------:R-:W-:Y:S01]  /*05a0*/  IADD3 R10, PT, PT, R10, 0x8, RZ ;  /* 0x000000080a0a7810 */ /* 0x000fe20007ffe0ff */
[----:B------:R-:W-:Y:S01]  /*05b0*/  VIADD R9, R9, 0x8 ;  /* 0x0000000809097836 */ /* 0x000fe20000000000 */
[----:B------:R-:W-:Y:S01]  /*05c0*/  IADD3 R7, PT, PT, R7, 0x8, RZ ;  /* 0x0000000807077810 */ /* 0x000fe20007ffe0ff */
[----:B------:R-:W-:Y:S02]  /*05d0*/  VIADD R8, R8, 0x8 ;  /* 0x0000000808087836 */ /* 0x000fe40000000000 */
[----:B-----5:R-:W-:Y:S01]  /*05e0*/  @!P0 FFMA R2, R11, R18, R2 ;  /* 0x000000120b028223 */ /* 0x020fe20000000002 */
[----:B------:R-:W-:-:S03]  /*05f0*/  ISETP.NE.AND P0, PT, R10, RZ, PT ;  /* 0x000000ff0a00720c */ /* 0x000fc60003f05270 */
[----:B----4-:R-:W-:-:S04]  /*0600*/  @!P2 FFMA R2, R19, R22, R2 ;  /* 0x000000161302a223 */ /* 0x010fc80000000002 */
[----:B--2---:R-:W-:-:S04]  /*0610*/  @!P1 FFMA R2, R23, R24, R2 ;  /* 0x0000001817029223 */ /* 0x004fc80000000002 */
[----:B------:R-:W-:-:S04]  /*0620*/  @!P3 FFMA R2, R25, R26, R2 ;  /* 0x0000001a1902b223 */ /* 0x000fc80000000002 */
[----:B---3--:R-:W-:-:S04]  /*0630*/  @!P4 FFMA R2, R17, R27, R2 ;  /* 0x0000001b1102c223 */ /* 0x008fc80000000002 */
[----:B------:R-:W-:Y:S01]  /*0640*/  @!P5 FFMA R2, R21, R28, R2 ;  /* 0x0000001c1502d223 */ /* 0x000fe20000000002 */
[----:B------:R-:W-:Y:S06]  /*0650*/  @P0 BRA `(.L_x_2) ;  /* 0xfffffff800e40947 */ /* 0x000fec000383ffff */
[----:B------:R-:W-:-:S07]  /*0660*/  VIADD R12, R9, 0xfffffffd ;  /* 0xfffffffd090c7836 */ /* 0x000fce0000000000 */
.L_x_1:
[----:B------:R-:W-:-:S13]  /*0670*/  ISETP.NE.AND P0, PT, R6, RZ, PT ;  /* 0x000000ff0600720c */ /* 0x000fda0003f05270 */
[----:B------:R-:W-:Y:S05]  /*0680*/  @!P0 BRA `(.L_x_0) ;  /* 0x00000004003c8947 */ /* 0x000fea0003800000 */
[----:B------:R-:W-:Y:S02]  /*0690*/  ISETP.GE.U32.AND P0, PT, R6, 0x4, PT ;  /* 0x000000040600780c */ /* 0x000fe40003f06070 */
[----:B------:R-:W-:-:S11]  /*06a0*/  LOP3.LUT P3, R5, R5, 0x3, RZ, 0xc0, !PT ;  /* 0x0000000305057812 */ /* 0x000fd6000786c0ff */
[----:B------:R-:W-:Y:S05]  /*06b0*/  @!P0 BRA `(.L_x_3) ;  /* 0x0000000000908947 */ /* 0x000fea0003800000 */
[--C-:B------:R-:W-:Y:S01]  /*06c0*/  IMAD.IADD R21, R0, 0x1, R12.reuse ;  /* 0x0000000100157824 */ /* 0x100fe200078e020c */
[----:B------:R-:W0:Y:S01]  /*06d0*/  LDC.64 R6, c[0x0][0x388] ;  /* 0x0000e200ff067b82 */ /* 0x000e220000000a00 */
[----:B------:R-:W-:Y:S02]  /*06e0*/  IMAD.IADD R19, R3, 0x1, R12 ;  /* 0x0000000103137824 */ /* 0x000fe400078e020c */
[C---:B------:R-:W-:Y:S01]  /*06f0*/  VIADD R25, R21.reuse, 0x2 ;  /* 0x0000000215197836 */ /* 0x040fe20000000000 */
[C---:B------:R-:W-:Y:S02]  /*0700*/  ISETP.GE.AND P0, PT, R21.reuse, UR4, PT ;  /* 0x0000000415007c0c */ /* 0x040fe4000bf06270 */
[C---:B------:R-:W-:Y:S02]  /*0710*/  IADD3 R23, PT, PT, R21.reuse, 0x1, RZ ;  /* 0x0000000115177810 */ /* 0x040fe40007ffe0ff */
[----:B------:R-:W-:Y:S02]  /*0720*/  ISETP.LT.OR P0, PT, R21, RZ, P0 ;  /* 0x000000ff1500720c */ /* 0x000fe40000701670 */
[----:B------:R-:W-:-:S02]  /*0730*/  ISETP.GE.AND P1, PT, R23, UR4, PT ;  /* 0x0000000417007c0c */ /* 0x000fc4000bf26270 */
[----:B------:R-:W-:Y:S02]  /*0740*/  IADD3 R13, PT, PT, R21, 0x3, RZ ;  /* 0x00000003150d7810 */ /* 0x000fe40007ffe0ff */
[----:B------:R-:W-:Y:S02]  /*0750*/  ISETP.GE.AND P2, PT, R25, UR4, PT ;  /* 0x0000000419007c0c */ /* 0x000fe4000bf46270 */
[----:B------:R-:W-:Y:S02]  /*0760*/  ISETP.LT.OR P1, PT, R23, RZ, P1 ;  /* 0x000000ff1700720c */ /* 0x000fe40000f21670 */
[----:B------:R-:W-:Y:S02]  /*0770*/  ISETP.LT.OR P2, PT, R25, RZ, P2 ;  /* 0x000000ff1900720c */ /* 0x000fe40001741670 */
[C---:B------:R-:W-:Y:S01]  /*0780*/  ISETP.GE.AND P4, PT, R13.reuse, UR4, PT ;  /* 0x000000040d007c0c */ /* 0x040fe2000bf86270 */
[----:B------:R-:W1:Y:S03]  /*0790*/  @!P0 LDC.64 R16, c[0x0][0x380] ;  /* 0x0000e000ff108b82 */ /* 0x000e660000000a00 */
[----:B------:R-:W-:Y:S01]  /*07a0*/  ISETP.LT.OR P4, PT, R13, RZ, P4 ;  /* 0x000000ff0d00720c */ /* 0x000fe20002781670 */
[----:B0-----:R-:W-:-:S04]  /*07b0*/  IMAD.WIDE R6, R19, 0x4, R6 ;  /* 0x0000000413067825 */ /* 0x001fc800078e0206 */
[----:B------:R-:W0:Y:S01]  /*07c0*/  @!P1 LDC.64 R14, c[0x0][0x380] ;  /* 0x0000e000ff0e9b82 */ /* 0x000e220000000a00 */
[----:B------:R-:W2:Y:S04]  /*07d0*/  @!P0 LDG.E R18, desc[UR6][R6.64] ;  /* 0x0000000606128981 */ /* 0x000ea8000c1e1900 */
[----:B------:R-:W3:Y:S03]  /*07e0*/  @!P1 LDG.E R19, desc[UR6][R6.64+0x4] ;  /* 0x0000040606139981 */ /* 0x000ee6000c1e1900 */
[----:B------:R-:W4:Y:S01]  /*07f0*/  @!P2 LDC.64 R10, c[0x0][0x380] ;  /* 0x0000e000ff0aab82 */ /* 0x000f220000000a00 */
[----:B------:R-:W5:Y:S07]  /*0800*/  @!P4 LDG.E R20, desc[UR6][R6.64+0xc] ;  /* 0x00000c060614c981 */ /* 0x000f6e000c1e1900 */
[----:B------:R-:W4:Y:S01]  /*0810*/  @!P4 LDC.64 R8, c[0x0][0x380] ;  /* 0x0000e000ff08cb82 */ /* 0x000f220000000a00 */
[----:B-1----:R-:W-:-:S06]  /*0820*/  @!P0 IMAD.WIDE.U32 R16, R21, 0x4, R16 ;  /* 0x0000000415108825 */ /* 0x002fcc00078e0010 */
[----:B------:R-:W2:Y:S01]  /*0830*/  @!P0 LDG.E R17, desc[UR6][R16.64] ;  /* 0x0000000610118981 */ /* 0x000ea2000c1e1900 */
[----:B0-----:R-:W-:-:S06]  /*0840*/  @!P1 IMAD.WIDE.U32 R14, R23, 0x4, R14 ;  /* 0x00000004170e9825 */ /* 0x001fcc00078e000e */
[----:B------:R-:W3:Y:S01]  /*0850*/  @!P1 LDG.E R15, desc[UR6][R14.64] ;  /* 0x000000060e0f9981 */ /* 0x000ee2000c1e1900 */
[----:B----4-:R-:W-:-:S06]  /*0860*/  @!P2 IMAD.WIDE.U32 R10, R25, 0x4, R10 ;  /* 0x00000004190aa825 */ /* 0x010fcc00078e000a */
[----:B------:R-:W4:Y:S01]  /*0870*/  @!P2 LDG.E R11, desc[UR6][R10.64] ;  /* 0x000000060a0ba981 */ /* 0x000f22000c1e1900 */
[----:B------:R-:W-:-:S03]  /*0880*/  @!P4 IMAD.WIDE.U32 R8, R13, 0x4, R8 ;  /* 0x000000040d08c825 */ /* 0x000fc600078e0008 */
[----:B------:R-:W4:Y:S04]  /*0890*/  @!P2 LDG.E R13, desc[UR6][R6.64+0x8] ;  /* 0x00000806060da981 */ /* 0x000f28000c1e1900 */
[----:B------:R-:W5:Y:S01]  /*08a0*/  @!P4 LDG.E R9, desc[UR6][R8.64] ;  /* 0x000000060809c981 */ /* 0x000f62000c1e1900 */
[----:B------:R-:W-:Y:S01]  /*08b0*/  IADD3 R12, PT, PT, R12, 0x4, RZ ;  /* 0x000000040c0c7810 */ /* 0x000fe20007ffe0ff */
[----:B--2---:R-:W-:-:S04]  /*08c0*/  @!P0 FFMA R2, R17, R18, R2 ;  /* 0x0000001211028223 */ /* 0x004fc80000000002 */
[----:B---3--:R-:W-:-:S04]  /*08d0*/  @!P1 FFMA R2, R15, R19, R2 ;  /* 0x000000130f029223 */ /* 0x008fc80000000002 */
[----:B----4-:R-:W-:-:S04]  /*08e0*/  @!P2 FFMA R2, R11, R13, R2 ;  /* 0x0000000d0b02a223 */ /* 0x010fc80000000002 */
[----:B-----5:R-:W-:-:S07]  /*08f0*/  @!P4 FFMA R2, R9, R20, R2 ;  /* 0x000000140902c223 */ /* 0x020fce0000000002 */
.L_x_3:
[----:B------:R-:W-:Y:S05]  /*0900*/  @!P3 BRA `(.L_x_0) ;  /* 0x00000000009cb947 */ /* 0x000fea0003800000 */
[----:B------:R-:W-:Y:S02]  /*0910*/  ISETP.NE.AND P0, PT, R5, 0x1, PT ;  /* 0x000000010500780c */ /* 0x000fe40003f05270 */
[----:B------:R-:W-:-:S04]  /*0920*/  LOP3.LUT R4, R4, 0x1, RZ, 0xc0, !PT ;  /* 0x0000000104047812 */ /* 0x000fc800078ec0ff */
[----:B------:R-:W-:-:S07]  /*0930*/  ISETP.NE.U32.AND P2, PT, R4, 0x1, PT ;  /* 0x000000010400780c */ /* 0x000fce0003f45070 */
[----:B------:R-:W-:Y:S06]  /*0940*/  @!P0 BRA `(.L_x_4) ;  /* 0x0000000000508947 */ /* 0x000fec0003800000 */
[--C-:B------:R-:W-:Y:S01]  /*0950*/  IMAD.IADD R13, R0, 0x1, R12.reuse ;  /* 0x00000001000d7824 */ /* 0x100fe200078e020c */
[----:B------:R-:W0:Y:S01]  /*0960*/  LDC.64 R4, c[0x0][0x388] ;  /* 0x0000e200ff047b82 */ /* 0x000e220000000a00 */
[----:B------:R-:W-:-:S03]  /*0970*/  IMAD.IADD R9, R3, 0x1, R12 ;  /* 0x0000000103097824 */ /* 0x000fc600078e020c */
[C---:B------:R-:W-:Y:S02]  /*0980*/  ISETP.GE.AND P0, PT, R13.reuse, UR4, PT ;  /* 0x000000040d007c0c */ /* 0x040fe4000bf06270 */
[C---:B------:R-:W-:Y:S02]  /*0990*/  IADD3 R15, PT, PT, R13.reuse, 0x1, RZ ;  /* 0x000000010d0f7810 */ /* 0x040fe40007ffe0ff */
[----:B------:R-:W-:Y:S02]  /*09a0*/  ISETP.LT.OR P0, PT, R13, RZ, P0 ;  /* 0x000000ff0d00720c */ /* 0x000fe40000701670 */
[----:B------:R-:W-:-:S04]  /*09b0*/  ISETP.GE.AND P1, PT, R15, UR4, PT ;  /* 0x000000040f007c0c */ /* 0x000fc8000bf26270 */
[----:B------:R-:W-:-:S07]  /*09c0*/  ISETP.LT.OR P1, PT, R15, RZ, P1 ;  /* 0x000000ff0f00720c */ /* 0x000fce0000f21670 */
[----:B------:R-:W1:Y:S01]  /*09d0*/  @!P0 LDC.64 R6, c[0x0][0x380] ;  /* 0x0000e000ff068b82 */ /* 0x000e620000000a00 */
[----:B0-----:R-:W-:-:S07]  /*09e0*/  IMAD.WIDE R8, R9, 0x4, R4 ;  /* 0x0000000409087825 */ /* 0x001fce00078e0204 */
[----:B------:R-:W0:Y:S01]  /*09f0*/  @!P1 LDC.64 R10, c[0x0][0x380] ;  /* 0x0000e000ff0a9b82 */ /* 0x000e220000000a00 */
[----:B-1----:R-:W-:Y:S02]  /*0a00*/  @!P0 IMAD.WIDE.U32 R4, R13, 0x4, R6 ;  /* 0x000000040d048825 */ /* 0x002fe400078e0006 */
[----:B------:R-:W2:Y:S04]  /*0a10*/  @!P0 LDG.E R13, desc[UR6][R8.64] ;  /* 0x00000006080d8981 */ /* 0x000ea8000c1e1900 */
[----:B------:R-:W2:Y:S01]  /*0a20*/  @!P0 LDG.E R5, desc[UR6][R4.64] ;  /* 0x0000000604058981 */ /* 0x000ea2000c1e1900 */
[----:B0-----:R-:W-:-:S03]  /*0a30*/  @!P1 IMAD.WIDE.U32 R6, R15, 0x4, R10 ;  /* 0x000000040f069825 */ /* 0x001fc600078e000a */
[----:B------:R-:W3:Y:S04]  /*0a40*/  @!P1 LDG.E R10, desc[UR6][R8.64+0x4] ;  /* 0x00000406080a9981 */ /* 0x000ee8000c1e1900 */
[----:B------:R-:W3:Y:S01]  /*0a50*/  @!P1 LDG.E R7, desc[UR6][R6.64] ;  /* 0x0000000606079981 */ /* 0x000ee2000c1e1900 */
[----:B------:R-:W-:Y:S01]  /*0a60*/  IADD3 R12, PT, PT, R12, 0x2, RZ ;  /* 0x000000020c0c7810 */ /* 0x000fe20007ffe0ff */
[----:B--2---:R-:W-:-:S04]  /*0a70*/  @!P0 FFMA R2, R5, R13, R2 ;  /* 0x0000000d05028223 */ /* 0x004fc80000000002 */
[----:B---3--:R-:W-:-:S07]  /*0a80*/  @!P1 FFMA R2, R7, R10, R2 ;  /* 0x0000000a07029223 */ /* 0x008fce0000000002 */
.L_x_4:
[----:B------:R-:W-:Y:S05]  /*0a90*/  @!P2 BRA `(.L_x_0) ;  /* 0x000000000038a947 */ /* 0x000fea0003800000 */
[----:B------:R-:W-:Y:S01]  /*0aa0*/  IMAD.IADD R9, R0, 0x1, R12 ;  /* 0x0000000100097824 */ /* 0x000fe200078e020c */
[----:B------:R-:W-:Y:S04]  /*0ab0*/  BSSY.RECONVERGENT B0, `(.L_x_0) ;  /* 0x000000c000007945 */ /* 0x000fe80003800200 */
[----:B------:R-:W-:-:S04]  /*0ac0*/  ISETP.GE.AND P0, PT, R9, UR4, PT ;  /* 0x0000000409007c0c */ /* 0x000fc8000bf06270 */
[----:B------:R-:W-:-:S13]  /*0ad0*/  ISETP.LT.OR P0, PT, R9, RZ, P0 ;  /* 0x000000ff0900720c */ /* 0x000fda0000701670 */
[----:B------:R-:W-:Y:S05]  /*0ae0*/  @P0 BRA `(.L_x_5) ;  /* 0x0000000000200947 */ /* 0x000fea0003800000 */
[----:B------:R-:W0:Y:S01]  /*0af0*/  LDC.64 R4, c[0x0][0x380] ;  /* 0x0000e000ff047b82 */ /* 0x000e220000000a00 */
[----:B------:R-:W-:-:S07]  /*0b00*/  IADD3 R3, PT, PT, R3, R12, RZ ;  /* 0x0000000c03037210 */ /* 0x000fce0007ffe0ff */
[----:B------:R-:W1:Y:S01]  /*0b10*/  LDC.64 R6, c[0x0][0x388] ;  /* 0x0000e200ff067b82 */ /* 0x000e620000000a00 */
[----:B0-----:R-:W-:-:S06]  /*0b20*/  IMAD.WIDE.U32 R4, R9, 0x4, R4 ;  /* 0x0000000409047825 */ /* 0x001fcc00078e0004 */
[----:B------:R-:W2:Y:S01]  /*0b30*/  LDG.E R5, desc[UR6][R4.64] ;  /* 0x0000000604057981 */ /* 0x000ea2000c1e1900 */
[----:B-1----:R-:W-:-:S06]  /*0b40*/  IMAD.WIDE R6, R3, 0x4, R6 ;  /* 0x0000000403067825 */ /* 0x002fcc00078e0206 */
[----:B------:R-:W2:Y:S02]  /*0b50*/  LDG.E R6, desc[UR6][R6.64] ;  /* 0x0000000606067981 */ /* 0x000ea4000c1e1900 */
[----:B--2---:R-:W-:-:S07]  /*0b60*/  FFMA R2, R5, R6, R2 ;  /* 0x0000000605027223 */ /* 0x004fce0000000002 */
.L_x_5:
[----:B------:R-:W-:Y:S05]  /*0b70*/  BSYNC.RECONVERGENT B0 ;  /* 0x0000000000007941 */ /* 0x000fea0003800200 */
.L_x_0:
[----:B------:R-:W0:Y:S02]  /*0b80*/  LDC.64 R4, c[0x0][0x390] ;  /* 0x0000e400ff047b82 */ /* 0x000e240000000a00 */
[----:B0-----:R-:W-:-:S05]  /*0b90*/  IMAD.WIDE R4, R0, 0x4, R4 ;  /* 0x0000000400047825 */ /* 0x001fca00078e0204 */
[----:B------:R-:W-:Y:S01]  /*0ba0*/  STG.E desc[UR6][R4.64], R2 ;  /* 0x0000000204007986 */ /* 0x000fe2000c101906 */
[----:B------:R-:W-:Y:S05]  /*0bb0*/  EXIT ;  /* 0x000000000000794d */ /* 0x000fea0003800000 */
.L_x_6:
[----:B------:R-:W-:-:S00]  /*0bc0*/  BRA `(.L_x_6) ;  /* 0xfffffffc00fc7947 */ /* 0x000fc0000383ffff */
[----:B------:R-:W-:-:S00]  /*0bd0*/  NOP ;  /* 0x0000000000007918 */ /* 0x000fc00000000000 */
        /* <DEDUP_REMOVED lines=10> */
.L_x_7:


//--------------------- .nv.shared.reserved.0     --------------------------
	.section	.nv.shared.reserved.0,"aw",@nobits
	.weak		__nv_reservedSMEM_offset_0_alias
	.size		__nv_reservedSMEM_offset_0_alias, 0, 64
	.other		__nv_reservedSMEM_offset_0_alias,@"STO_CUDA_RESERVED_SHARED STV_DEFAULT"
__nv_reservedSMEM_offset_0_alias:
	.zero		0
	.zero		64


//--------------------- .nv.constant0._Z11convolve_1dPfS_S_ii --------------------------
	.section	.nv.constant0._Z11convolve_1dPfS_S_ii,"a",@progbits
	.sectionflags	@""
	.align	4
.nv.constant0._Z11convolve_1dPfS_S_ii:
	.zero		928


//--------------------- SYMBOLS --------------------------

	.type		.nv.reservedSmem.offset0,@object
	.size		.nv.reservedSmem.offset0,0x4
